//
// Generated by NVIDIA NVVM Compiler
//
// Compiler Build ID: CL-36424714
// Cuda compilation tools, release 13.0, V13.0.88
// Based on NVVM 20.0.0
//

.version 9.0
.target sm_100
.address_size 64

	// .globl	_Z19addMultipleOpKernelPiPKiS1_

.visible .entry _Z19addMultipleOpKernelPiPKiS1_(
	.param .u64 .ptr .align 1 _Z19addMultipleOpKernelPiPKiS1__param_0,
	.param .u64 .ptr .align 1 _Z19addMultipleOpKernelPiPKiS1__param_1,
	.param .u64 .ptr .align 1 _Z19addMultipleOpKernelPiPKiS1__param_2
)
{
	.reg .pred 	%p<2>;
	.reg .b32 	%r<54>;
	.reg .b64 	%rd<21>;

	ld.param.u64 	%rd10, [_Z19addMultipleOpKernelPiPKiS1__param_0];
	ld.param.u64 	%rd11, [_Z19addMultipleOpKernelPiPKiS1__param_1];
	ld.param.u64 	%rd12, [_Z19addMultipleOpKernelPiPKiS1__param_2];
	cvta.to.global.u64 	%rd13, %rd10;
	cvta.to.global.u64 	%rd14, %rd12;
	cvta.to.global.u64 	%rd15, %rd11;
	mov.u32 	%r4, %tid.x;
	mul.wide.u32 	%rd16, %r4, 256;
	or.b64  	%rd17, %rd16, 32;
	add.s64 	%rd20, %rd15, %rd17;
	add.s64 	%rd19, %rd14, %rd17;
	add.s64 	%rd18, %rd13, %rd17;
	mov.b32 	%r53, 0;
$L__BB0_1:
	ld.global.u32 	%r5, [%rd20+-32];
	ld.global.u32 	%r6, [%rd19+-32];
	add.s32 	%r7, %r6, %r5;
	st.global.u32 	[%rd18+-32], %r7;
	ld.global.u32 	%r8, [%rd20+-28];
	ld.global.u32 	%r9, [%rd19+-28];
	add.s32 	%r10, %r9, %r8;
	st.global.u32 	[%rd18+-28], %r10;
	ld.global.u32 	%r11, [%rd20+-24];
	ld.global.u32 	%r12, [%rd19+-24];
	add.s32 	%r13, %r12, %r11;
	st.global.u32 	[%rd18+-24], %r13;
	ld.global.u32 	%r14, [%rd20+-20];
	ld.global.u32 	%r15, [%rd19+-20];
	add.s32 	%r16, %r15, %r14;
	st.global.u32 	[%rd18+-20], %r16;
	ld.global.u32 	%r17, [%rd20+-16];
	ld.global.u32 	%r18, [%rd19+-16];
	add.s32 	%r19, %r18, %r17;
	st.global.u32 	[%rd18+-16], %r19;
	ld.global.u32 	%r20, [%rd20+-12];
	ld.global.u32 	%r21, [%rd19+-12];
	add.s32 	%r22, %r21, %r20;
	st.global.u32 	[%rd18+-12], %r22;
	ld.global.u32 	%r23, [%rd20+-8];
	ld.global.u32 	%r24, [%rd19+-8];
	add.s32 	%r25, %r24, %r23;
	st.global.u32 	[%rd18+-8], %r25;
	ld.global.u32 	%r26, [%rd20+-4];
	ld.global.u32 	%r27, [%rd19+-4];
	add.s32 	%r28, %r27, %r26;
	st.global.u32 	[%rd18+-4], %r28;
	ld.global.u32 	%r29, [%rd20];
	ld.global.u32 	%r30, [%rd19];
	add.s32 	%r31, %r30, %r29;
	st.global.u32 	[%rd18], %r31;
	ld.global.u32 	%r32, [%rd20+4];
	ld.global.u32 	%r33, [%rd19+4];
	add.s32 	%r34, %r33, %r32;
	st.global.u32 	[%rd18+4], %r34;
	ld.global.u32 	%r35, [%rd20+8];
	ld.global.u32 	%r36, [%rd19+8];
	add.s32 	%r37, %r36, %r35;
	st.global.u32 	[%rd18+8], %r37;
	ld.global.u32 	%r38, [%rd20+12];
	ld.global.u32 	%r39, [%rd19+12];
	add.s32 	%r40, %r39, %r38;
	st.global.u32 	[%rd18+12], %r40;
	ld.global.u32 	%r41, [%rd20+16];
	ld.global.u32 	%r42, [%rd19+16];
	add.s32 	%r43, %r42, %r41;
	st.global.u32 	[%rd18+16], %r43;
	ld.global.u32 	%r44, [%rd20+20];
	ld.global.u32 	%r45, [%rd19+20];
	add.s32 	%r46, %r45, %r44;
	st.global.u32 	[%rd18+20], %r46;
	ld.global.u32 	%r47, [%rd20+24];
	ld.global.u32 	%r48, [%rd19+24];
	add.s32 	%r49, %r48, %r47;
	st.global.u32 	[%rd18+24], %r49;
	ld.global.u32 	%r50, [%rd20+28];
	ld.global.u32 	%r51, [%rd19+28];
	add.s32 	%r52, %r51, %r50;
	st.global.u32 	[%rd18+28], %r52;
	add.s32 	%r53, %r53, 16;
	add.s64 	%rd20, %rd20, 64;
	add.s64 	%rd19, %rd19, 64;
	add.s64 	%rd18, %rd18, 64;
	setp.ne.s32 	%p1, %r53, 64;
	@%p1 bra 	$L__BB0_1;
	ret;

}
	// .globl	_Z9addKernelPiPKiS1_
.visible .entry _Z9addKernelPiPKiS1_(
	.param .u64 .ptr .align 1 _Z9addKernelPiPKiS1__param_0,
	.param .u64 .ptr .align 1 _Z9addKernelPiPKiS1__param_1,
	.param .u64 .ptr .align 1 _Z9addKernelPiPKiS1__param_2
)
{
	.reg .b32 	%r<8>;
	.reg .b64 	%rd<11>;

	ld.param.u64 	%rd1, [_Z9addKernelPiPKiS1__param_0];
	ld.param.u64 	%rd2, [_Z9addKernelPiPKiS1__param_1];
	ld.param.u64 	%rd3, [_Z9addKernelPiPKiS1__param_2];
	cvta.to.global.u64 	%rd4, %rd1;
	cvta.to.global.u64 	%rd5, %rd3;
	cvta.to.global.u64 	%rd6, %rd2;
	mov.u32 	%r1, %ctaid.x;
	mov.u32 	%r2, %ntid.x;
	mov.u32 	%r3, %tid.x;
	mad.lo.s32 	%r4, %r1, %r2, %r3;
	mul.wide.s32 	%rd7, %r4, 4;
	add.s64 	%rd8, %rd6, %rd7;
	ld.global.u32 	%r5, [%rd8];
	add.s64 	%rd9, %rd5, %rd7;
	ld.global.u32 	%r6, [%rd9];
	add.s32 	%r7, %r6, %r5;
	add.s64 	%rd10, %rd4, %rd7;
	st.global.u32 	[%rd10], %r7;
	ret;

}


// ===== COMPILED SASS (sm_100) =====

	.target	sm_100

	.elftype	@"ET_EXEC"


//--------------------- .note.nv.tkinfo           --------------------------
	.section	.note.nv.tkinfo,"",@"SHT_NOTE"
	.sectionflags	@"SHF_NOTE_NV_TKINFO"
	.tkinfo
        /*0018*/ 	.word	0x00000002
        /*0030*/ 	.string	""
        /*0030*/ 	.string	"ptxas"
        /*0030*/ 	.string	"Cuda compilation tools, release 13.0, V13.0.88"
        /*0030*/ 	.string	"Build cuda_13.0.r13.0/compiler.36424714_0"
        /*0030*/ 	.string	"-arch sm_100 -m 64 "



//--------------------- .note.nv.cuinfo           --------------------------
	.section	.note.nv.cuinfo,"",@"SHT_NOTE"
	.sectionflags	@"SHF_NOTE_NV_CUINFO"
        /*0018*/ 	.short	0x0002
        /*001a*/ 	.short	0x0064
        /*001c*/ 	.short	0x0082
	.zero		2


//--------------------- .nv.info                  --------------------------
	.section	.nv.info,"",@"SHT_CUDA_INFO"
	.align	4


	//----- nvinfo : EIATTR_REGCOUNT
	.align		4
        /*0000*/ 	.byte	0x04, 0x2f
        /*0002*/ 	.short	(.L_1 - .L_0)
	.align		4
.L_0:
        /*0004*/ 	.word	index@(_Z19addMultipleOpKernelPiPKiS1_)
        /*0008*/ 	.word	0x00000012


	//----- nvinfo : EIATTR_FRAME_SIZE
	.align		4
.L_1:
        /*000c*/ 	.byte	0x04, 0x11
        /*000e*/ 	.short	(.L_3 - .L_2)
	.align		4
.L_2:
        /*0010*/ 	.word	index@(_Z19addMultipleOpKernelPiPKiS1_)
        /*0014*/ 	.word	0x00000000


	//----- nvinfo : EIATTR_REGCOUNT
	.align		4
.L_3:
        /*0018*/ 	.byte	0x04, 0x2f
        /*001a*/ 	.short	(.L_5 - .L_4)
	.align		4
.L_4:
        /*001c*/ 	.word	index@(_Z9addKernelPiPKiS1_)
        /*0020*/ 	.word	0x0000000c


	//----- nvinfo : EIATTR_FRAME_SIZE
	.align		4
.L_5:
        /*0024*/ 	.byte	0x04, 0x11
        /*0026*/ 	.short	(.L_7 - .L_6)
	.align		4
.L_6:
        /*0028*/ 	.word	index@(_Z9addKernelPiPKiS1_)
        /*002c*/ 	.word	0x00000000


	//----- nvinfo : EIATTR_MIN_STACK_SIZE
	.align		4
.L_7:
        /*0030*/ 	.byte	0x04, 0x12
        /*0032*/ 	.short	(.L_9 - .L_8)
	.align		4
.L_8:
        /*0034*/ 	.word	index@(_Z9addKernelPiPKiS1_)
        /*0038*/ 	.word	0x00000000


	//----- nvinfo : EIATTR_MIN_STACK_SIZE
	.align		4
.L_9:
        /*003c*/ 	.byte	0x04, 0x12
        /*003e*/ 	.short	(.L_11 - .L_10)
	.align		4
.L_10:
        /*0040*/ 	.word	index@(_Z19addMultipleOpKernelPiPKiS1_)
        /*0044*/ 	.word	0x00000000
.L_11:


//--------------------- .nv.compat                --------------------------
	.section	.nv.compat,"",@"SHT_CUDA_COMPAT_INFO"
	.align	4
        /*0000*/ 	.byte	0x02, 0x09, 0x00, 0x00, 0x02, 0x02, 0x01, 0x00, 0x02, 0x05, 0x05, 0x00, 0x03, 0x07, 0x01, 0x01
        /*0010*/ 	.byte	0x02, 0x03, 0x00, 0x00, 0x02, 0x06, 0x01, 0x00, 0x04, 0x0b, 0x08, 0x00, 0x09, 0x00, 0x00, 0x00
        /*0020*/ 	.byte	0x00, 0x00, 0x00, 0x00


//--------------------- .nv.info._Z9addKernelPiPKiS1_ --------------------------
	.section	.nv.info._Z9addKernelPiPKiS1_,"",@"SHT_CUDA_INFO"
	.sectionflags	@""
	.align	4


	//----- nvinfo : EIATTR_CUDA_API_VERSION
	.align		4
        /*0000*/ 	.byte	0x04, 0x37
        /*0002*/ 	.short	(.L_13 - .L_12)
.L_12:
        /*0004*/ 	.word	0x00000082


	//----- nvinfo : EIATTR_KPARAM_INFO
	.align		4
.L_13:
        /*0008*/ 	.byte	0x04, 0x17
        /*000a*/ 	.short	(.L_15 - .L_14)
.L_14:
        /*000c*/ 	.word	0x00000000
        /*0010*/ 	.short	0x0002
        /*0012*/ 	.short	0x0010
        /*0014*/ 	.byte	0x00, 0xf5, 0x21, 0x00


	//----- nvinfo : EIATTR_KPARAM_INFO
	.align		4
.L_15:
        /*0018*/ 	.byte	0x04, 0x17
        /*001a*/ 	.short	(.L_17 - .L_16)
.L_16:
        /*001c*/ 	.word	0x00000000
        /*0020*/ 	.short	0x0001
        /*0022*/ 	.short	0x0008
        /*0024*/ 	.byte	0x00, 0xf5, 0x21, 0x00


	//----- nvinfo : EIATTR_KPARAM_INFO
	.align		4
.L_17:
        /*0028*/ 	.byte	0x04, 0x17
        /*002a*/ 	.short	(.L_19 - .L_18)
.L_18:
        /*002c*/ 	.word	0x00000000
        /*0030*/ 	.short	0x0000
        /*0032*/ 	.short	0x0000
        /*0034*/ 	.byte	0x00, 0xf5, 0x21, 0x00


	//----- nvinfo : EIATTR_SPARSE_MMA_MASK
	.align		4
.L_19:
        /*0038*/ 	.byte	0x03, 0x50
        /*003a*/ 	.short	0x0000


	//----- nvinfo : EIATTR_MAXREG_COUNT
	.align		4
        /*003c*/ 	.byte	0x03, 0x1b
        /*003e*/ 	.short	0x00ff


	//----- nvinfo : EIATTR_MERCURY_ISA_VERSION
	.align		4
        /*0040*/ 	.byte	0x03, 0x5f
        /*0042*/ 	.short	0x0101


	//----- nvinfo : EIATTR_VRC_CTA_INIT_COUNT
	.align		4
        /*0044*/ 	.byte	0x02, 0x4a
	.zero		1
	.zero		1


	//----- nvinfo : EIATTR_EXIT_INSTR_OFFSETS
	.align		4
        /*0048*/ 	.byte	0x04, 0x1c
        /*004a*/ 	.short	(.L_21 - .L_20)


	//   ....[0]....
.L_20:
        /*004c*/ 	.word	0x00000100


	//----- nvinfo : EIATTR_CBANK_PARAM_SIZE
	.align		4
.L_21:
        /*0050*/ 	.byte	0x03, 0x19
        /*0052*/ 	.short	0x0018


	//----- nvinfo : EIATTR_PARAM_CBANK
	.align		4
        /*0054*/ 	.byte	0x04, 0x0a
        /*0056*/ 	.short	(.L_23 - .L_22)
	.align		4
.L_22:
        /*0058*/ 	.word	index@(.nv.constant0._Z9addKernelPiPKiS1_)
        /*005c*/ 	.short	0x0380
        /*005e*/ 	.short	0x0018


	//----- nvinfo : EIATTR_SW_WAR
	.align		4
.L_23:
        /*0060*/ 	.byte	0x04, 0x36
        /*0062*/ 	.short	(.L_25 - .L_24)
.L_24:
        /*0064*/ 	.word	0x00000008
.L_25:


//--------------------- .nv.info._Z19addMultipleOpKernelPiPKiS1_ --------------------------
	.section	.nv.info._Z19addMultipleOpKernelPiPKiS1_,"",@"SHT_CUDA_INFO"
	.sectionflags	@""
	.align	4


	//----- nvinfo : EIATTR_CUDA_API_VERSION
	.align		4
        /*0000*/ 	.byte	0x04, 0x37
        /*0002*/ 	.short	(.L_27 - .L_26)
.L_26:
        /*0004*/ 	.word	0x00000082


	//----- nvinfo : EIATTR_KPARAM_INFO
	.align		4
.L_27:
        /*0008*/ 	.byte	0x04, 0x17
        /*000a*/ 	.short	(.L_29 - .L_28)
.L_28:
        /*000c*/ 	.word	0x00000000
        /*0010*/ 	.short	0x0002
        /*0012*/ 	.short	0x0010
        /*0014*/ 	.byte	0x00, 0xf5, 0x21, 0x00


	//----- nvinfo : EIATTR_KPARAM_INFO
	.align		4
.L_29:
        /*0018*/ 	.byte	0x04, 0x17
        /*001a*/ 	.short	(.L_31 - .L_30)
.L_30:
        /*001c*/ 	.word	0x00000000
        /*0020*/ 	.short	0x0001
        /*0022*/ 	.short	0x0008
        /*0024*/ 	.byte	0x00, 0xf5, 0x21, 0x00


	//----- nvinfo : EIATTR_KPARAM_INFO
	.align		4
.L_31:
        /*0028*/ 	.byte	0x04, 0x17
        /*002a*/ 	.short	(.L_33 - .L_32)
.L_32:
        /*002c*/ 	.word	0x00000000
        /*0030*/ 	.short	0x0000
        /*0032*/ 	.short	0x0000
        /*0034*/ 	.byte	0x00, 0xf5, 0x21, 0x00


	//----- nvinfo : EIATTR_SPARSE_MMA_MASK
	.align		4
.L_33:
        /*0038*/ 	.byte	0x03, 0x50
        /*003a*/ 	.short	0x0000


	//----- nvinfo : EIATTR_MAXREG_COUNT
	.align		4
        /*003c*/ 	.byte	0x03, 0x1b
        /*003e*/ 	.short	0x00ff


	//----- nvinfo : EIATTR_MERCURY_ISA_VERSION
	.align		4
        /*0040*/ 	.byte	0x03, 0x5f
        /*0042*/ 	.short	0x0101


	//----- nvinfo : EIATTR_VRC_CTA_INIT_COUNT
	.align		4
        /*0044*/ 	.byte	0x02, 0x4a
	.zero		1
	.zero		1


	//----- nvinfo : EIATTR_EXIT_INSTR_OFFSETS
	.align		4
        /*0048*/ 	.byte	0x04, 0x1c
        /*004a*/ 	.short	(.L_35 - .L_34)


	//   ....[0]....
.L_34:
        /*004c*/ 	.word	0x000005c0


	//----- nvinfo : EIATTR_CBANK_PARAM_SIZE
	.align		4
.L_35:
        /*0050*/ 	.byte	0x03, 0x19
        /*0052*/ 	.short	0x0018


	//----- nvinfo : EIATTR_PARAM_CBANK
	.align		4
        /*0054*/ 	.byte	0x04, 0x0a
        /*0056*/ 	.short	(.L_37 - .L_36)
	.align		4
.L_36:
        /*0058*/ 	.word	index@(.nv.constant0._Z19addMultipleOpKernelPiPKiS1_)
        /*005c*/ 	.short	0x0380
        /*005e*/ 	.short	0x0018


	//----- nvinfo : EIATTR_SW_WAR
	.align		4
.L_37:
        /*0060*/ 	.byte	0x04, 0x36
        /*0062*/ 	.short	(.L_39 - .L_38)
.L_38:
        /*0064*/ 	.word	0x00000008
.L_39:


//--------------------- .nv.callgraph             --------------------------
	.section	.nv.callgraph,"",@"SHT_CUDA_CALLGRAPH"
	.align	4
	.sectionentsize	8
	.align		4
        /*0000*/ 	.word	0x00000000
	.align		4
        /*0004*/ 	.word	0xffffffff
	.align		4
        /*0008*/ 	.word	0x00000000
	.align		4
        /*000c*/ 	.word	0xfffffffe
	.align		4
        /*0010*/ 	.word	0x00000000
	.align		4
        /*0014*/ 	.word	0xfffffffd
	.align		4
        /*0018*/ 	.word	0x00000000
	.align		4
        /*001c*/ 	.word	0xfffffffc


//--------------------- .text._Z9addKernelPiPKiS1_ --------------------------
	.section	.text._Z9addKernelPiPKiS1_,"ax",@progbits
	.align	128
        .global         _Z9addKernelPiPKiS1_
        .type           _Z9addKernelPiPKiS1_,@function
        .size           _Z9addKernelPiPKiS1_,(.L_x_3 - _Z9addKernelPiPKiS1_)
        .other          _Z9addKernelPiPKiS1_,@"STO_CUDA_ENTRY STV_DEFAULT"
_Z9addKernelPiPKiS1_:
.text._Z9addKernelPiPKiS1_:
[----:B------:R-:W-:Y:S01]  /*0000*/  LDC R1, c[0x0][0x37c] ;  /* 0x0000df00ff017b82 */ /* 0x000fe20000000800 */
[----:B------:R-:W0:Y:S07]  /*0010*/  S2R R0, SR_TID.X ;  /* 0x0000000000007919 */ /* 0x000e2e0000002100 */
[----:B------:R-:W0:Y:S01]  /*0020*/  S2UR UR6, SR_CTAID.X ;  /* 0x00000000000679c3 */ /* 0x000e220000002500 */
[----:B------:R-:W1:Y:S07]  /*0030*/  LDCU.64 UR4, c[0x0][0x358] ;  /* 0x00006b00ff0477ac */ /* 0x000e6e0008000a00 */
[----:B------:R-:W0:Y:S08]  /*0040*/  LDC R9, c[0x0][0x360] ;  /* 0x0000d800ff097b82 */ /* 0x000e300000000800 */
[----:B------:R-:W2:Y:S08]  /*0050*/  LDC.64 R2, c[0x0][0x388] ;  /* 0x0000e200ff027b82 */ /* 0x000eb00000000a00 */
[----:B------:R-:W3:Y:S01]  /*0060*/  LDC.64 R4, c[0x0][0x390] ;  /* 0x0000e400ff047b82 */ /* 0x000ee20000000a00 */
[----:B0-----:R-:W-:-:S07]  /*0070*/  IMAD R9, R9, UR6, R0 ;  /* 0x0000000609097c24 */ /* 0x001fce000f8e0200 */
[----:B------:R-:W0:Y:S01]  /*0080*/  LDC.64 R6, c[0x0][0x380] ;  /* 0x0000e000ff067b82 */ /* 0x000e220000000a00 */
[----:B--2---:R-:W-:-:S06]  /*0090*/  IMAD.WIDE R2, R9, 0x4, R2 ;  /* 0x0000000409027825 */ /* 0x004fcc00078e0202 */
[----:B-1----:R-:W2:Y:S01]  /*00a0*/  LDG.E R2, desc[UR4][R2.64] ;  /* 0x0000000402027981 */ /* 0x002ea2000c1e1900 */
[----:B---3--:R-:W-:-:S06]  /*00b0*/  IMAD.WIDE R4, R9, 0x4, R4 ;  /* 0x0000000409047825 */ /* 0x008fcc00078e0204 */
[----:B------:R-:W2:Y:S01]  /*00c0*/  LDG.E R5, desc[UR4][R4.64] ;  /* 0x0000000404057981 */ /* 0x000ea2000c1e1900 */
[----:B0-----:R-:W-:Y:S01]  /*00d0*/  IMAD.WIDE R6, R9, 0x4, R6 ;  /* 0x0000000409067825 */ /* 0x001fe200078e0206 */
[----:B--2---:R-:W-:-:S05]  /*00e0*/  IADD3 R9, PT, PT, R2, R5, RZ ;  /* 0x0000000502097210 */ /* 0x004fca0007ffe0ff */
[----:B------:R-:W-:Y:S01]  /*00f0*/  STG.E desc[UR4][R6.64], R9 ;  /* 0x0000000906007986 */ /* 0x000fe2000c101904 */
[----:B------:R-:W-:Y:S05]  /*0100*/  EXIT ;  /* 0x000000000000794d */ /* 0x000fea0003800000 */
.L_x_0:
[----:B------:R-:W-:-:S00]  /*0110*/  BRA `(.L_x_0) ;  /* 0xfffffffc00fc7947 */ /* 0x000fc0000383ffff */
[----:B------:R-:W-:-:S00]  /*0120*/  NOP ;  /* 0x0000000000007918 */ /* 0x000fc00000000000 */
        /* <DEDUP_REMOVED lines=13> */
.L_x_3:


//--------------------- .text._Z19addMultipleOpKernelPiPKiS1_ --------------------------
	.section	.text._Z19addMultipleOpKernelPiPKiS1_,"ax",@progbits
	.align	128
        .global         _Z19addMultipleOpKernelPiPKiS1_
        .type           _Z19addMultipleOpKernelPiPKiS1_,@function
        .size           _Z19addMultipleOpKernelPiPKiS1_,(.L_x_4 - _Z19addMultipleOpKernelPiPKiS1_)
        .other          _Z19addMultipleOpKernelPiPKiS1_,@"STO_CUDA_ENTRY STV_DEFAULT"
_Z19addMultipleOpKernelPiPKiS1_:
.text._Z19addMultipleOpKernelPiPKiS1_:
[----:B------:R-:W-:Y:S01]  /*0000*/  LDC R1, c[0x0][0x37c] ;  /* 0x0000df00ff017b82 */ /* 0x000fe20000000800 */
[----:B------:R-:W0:Y:S01]  /*0010*/  S2R R2, SR_TID.X ;  /* 0x0000000000027919 */ /* 0x000e220000002100 */
[----:B------:R-:W1:Y:S01]  /*0020*/  LDCU.128 UR8, c[0x0][0x380] ;  /* 0x00007000ff0877ac */ /* 0x000e620008000c00 */
[----:B------:R-:W2:Y:S01]  /*0030*/  LDCU.64 UR4, c[0x0][0x390] ;  /* 0x00007200ff0477ac */ /* 0x000ea20008000a00 */
[----:B------:R-:W3:Y:S01]  /*0040*/  LDCU.64 UR6, c[0x0][0x358] ;  /* 0x00006b00ff0677ac */ /* 0x000ee20008000a00 */
[----:B0-----:R-:W-:-:S03]  /*0050*/  IMAD.WIDE.U32 R2, R2, 0x100, RZ ;  /* 0x0000010002027825 */ /* 0x001fc600078e00ff */
[----:B------:R-:W-:-:S04]  /*0060*/  LOP3.LUT R0, R2, 0x20, RZ, 0xfc, !PT ;  /* 0x0000002002007812 */ /* 0x000fc800078efcff */
[C---:B-1----:R-:W-:Y:S02]  /*0070*/  IADD3 R9, P0, PT, R0.reuse, UR10, RZ ;  /* 0x0000000a00097c10 */ /* 0x042fe4000ff1e0ff */
[C---:B------:R-:W-:Y:S02]  /*0080*/  IADD3 R8, P2, PT, R0.reuse, UR8, RZ ;  /* 0x0000000800087c10 */ /* 0x040fe4000ff5e0ff */
[----:B--2---:R-:W-:Y:S01]  /*0090*/  IADD3 R0, P1, PT, R0, UR4, RZ ;  /* 0x0000000400007c10 */ /* 0x004fe2000ff3e0ff */
[----:B------:R-:W-:Y:S01]  /*00a0*/  UMOV UR4, URZ ;  /* 0x000000ff00047c82 */ /* 0x000fe20008000000 */
[C---:B------:R-:W-:Y:S02]  /*00b0*/  IADD3.X R10, PT, PT, R3.reuse, UR11, RZ, P0, !PT ;  /* 0x0000000b030a7c10 */ /* 0x040fe400087fe4ff */
[C---:B------:R-:W-:Y:S02]  /*00c0*/  IADD3.X R5, PT, PT, R3.reuse, UR5, RZ, P1, !PT ;  /* 0x0000000503057c10 */ /* 0x040fe40008ffe4ff */
[----:B---3--:R-:W-:-:S07]  /*00d0*/  IADD3.X R11, PT, PT, R3, UR9, RZ, P2, !PT ;  /* 0x00000009030b7c10 */ /* 0x008fce00097fe4ff */
.L_x_1:
[----:B------:R-:W-:Y:S01]  /*00e0*/  IMAD.MOV.U32 R2, RZ, RZ, R9 ;  /* 0x000000ffff027224 */ /* 0x000fe200078e0009 */
[----:B------:R-:W-:Y:S01]  /*00f0*/  MOV R4, R0 ;  /* 0x0000000000047202 */ /* 0x000fe20000000f00 */
[----:B------:R-:W-:-:S04]  /*0100*/  IMAD.MOV.U32 R3, RZ, RZ, R10 ;  /* 0x000000ffff037224 */ /* 0x000fc800078e000a */
[----:B--2---:R-:W2:Y:S04]  /*0110*/  LDG.E R7, desc[UR6][R4.64+-0x20] ;  /* 0xffffe00604077981 */ /* 0x004ea8000c1e1900 */
[----:B------:R-:W2:Y:S01]  /*0120*/  LDG.E R0, desc[UR6][R2.64+-0x20] ;  /* 0xffffe00602007981 */ /* 0x000ea2000c1e1900 */
[----:B------:R-:W-:Y:S02]  /*0130*/  IMAD.MOV.U32 R6, RZ, RZ, R8 ;  /* 0x000000ffff067224 */ /* 0x000fe400078e0008 */
[----:B--2---:R-:W-:Y:S01]  /*0140*/  IMAD.IADD R9, R0, 0x1, R7 ;  /* 0x0000000100097824 */ /* 0x004fe200078e0207 */
[----:B------:R-:W-:-:S05]  /*0150*/  MOV R7, R11 ;  /* 0x0000000b00077202 */ /* 0x000fca0000000f00 */
[----:B------:R0:W-:Y:S04]  /*0160*/  STG.E desc[UR6][R6.64+-0x20], R9 ;  /* 0xffffe00906007986 */ /* 0x0001e8000c101906 */
[----:B------:R-:W2:Y:S04]  /*0170*/  LDG.E R0, desc[UR6][R2.64+-0x1c] ;  /* 0xffffe40602007981 */ /* 0x000ea8000c1e1900 */
[----:B------:R-:W2:Y:S02]  /*0180*/  LDG.E R11, desc[UR6][R4.64+-0x1c] ;  /* 0xffffe406040b7981 */ /* 0x000ea4000c1e1900 */
[----:B--2---:R-:W-:-:S05]  /*0190*/  IMAD.IADD R11, R0, 0x1, R11 ;  /* 0x00000001000b7824 */ /* 0x004fca00078e020b */
[----:B------:R1:W-:Y:S04]  /*01a0*/  STG.E desc[UR6][R6.64+-0x1c], R11 ;  /* 0xffffe40b06007986 */ /* 0x0003e8000c101906 */
[----:B------:R-:W2:Y:S04]  /*01b0*/  LDG.E R0, desc[UR6][R2.64+-0x18] ;  /* 0xffffe80602007981 */ /* 0x000ea8000c1e1900 */
[----:B------:R-:W2:Y:S02]  /*01c0*/  LDG.E R13, desc[UR6][R4.64+-0x18] ;  /* 0xffffe806040d7981 */ /* 0x000ea4000c1e1900 */
[----:B--2---:R-:W-:-:S05]  /*01d0*/  IMAD.IADD R13, R0, 0x1, R13 ;  /* 0x00000001000d7824 */ /* 0x004fca00078e020d */
[----:B------:R2:W-:Y:S04]  /*01e0*/  STG.E desc[UR6][R6.64+-0x18], R13 ;  /* 0xffffe80d06007986 */ /* 0x0005e8000c101906 */
[----:B------:R-:W3:Y:S04]  /*01f0*/  LDG.E R0, desc[UR6][R2.64+-0x14] ;  /* 0xffffec0602007981 */ /* 0x000ee8000c1e1900 */
[----:B------:R-:W3:Y:S02]  /*0200*/  LDG.E R15, desc[UR6][R4.64+-0x14] ;  /* 0xffffec06040f7981 */ /* 0x000ee4000c1e1900 */
[----:B---3--:R-:W-:-:S05]  /*0210*/  IADD3 R15, PT, PT, R0, R15, RZ ;  /* 0x0000000f000f7210 */ /* 0x008fca0007ffe0ff */
[----:B------:R3:W-:Y:S04]  /*0220*/  STG.E desc[UR6][R6.64+-0x14], R15 ;  /* 0xffffec0f06007986 */ /* 0x0007e8000c101906 */
[----:B------:R-:W4:Y:S04]  /*0230*/  LDG.E R0, desc[UR6][R2.64+-0x10] ;  /* 0xfffff00602007981 */ /* 0x000f28000c1e1900 */
[----:B0-----:R-:W4:Y:S02]  /*0240*/  LDG.E R9, desc[UR6][R4.64+-0x10] ;  /* 0xfffff00604097981 */ /* 0x001f24000c1e1900 */
[----:B----4-:R-:W-:-:S05]  /*0250*/  IMAD.IADD R9, R0, 0x1, R9 ;  /* 0x0000000100097824 */ /* 0x010fca00078e0209 */
[----:B------:R0:W-:Y:S04]  /*0260*/  STG.E desc[UR6][R6.64+-0x10], R9 ;  /* 0xfffff00906007986 */ /* 0x0001e8000c101906 */
[----:B------:R-:W4:Y:S04]  /*0270*/  LDG.E R0, desc[UR6][R2.64+-0xc] ;  /* 0xfffff40602007981 */ /* 0x000f28000c1e1900 */
[----:B-1----:R-:W4:Y:S02]  /*0280*/  LDG.E R11, desc[UR6][R4.64+-0xc] ;  /* 0xfffff406040b7981 */ /* 0x002f24000c1e1900 */
[----:B----4-:R-:W-:-:S05]  /*0290*/  IMAD.IADD R11, R0, 0x1, R11 ;  /* 0x00000001000b7824 */ /* 0x010fca00078e020b */
[----:B------:R1:W-:Y:S04]  /*02a0*/  STG.E desc[UR6][R6.64+-0xc], R11 ;  /* 0xfffff40b06007986 */ /* 0x0003e8000c101906 */
[----:B------:R-:W4:Y:S04]  /*02b0*/  LDG.E R0, desc[UR6][R2.64+-0x8] ;  /* 0xfffff80602007981 */ /* 0x000f28000c1e1900 */
[----:B--2---:R-:W4:Y:S02]  /*02c0*/  LDG.E R13, desc[UR6][R4.64+-0x8] ;  /* 0xfffff806040d7981 */ /* 0x004f24000c1e1900 */
[----:B----4-:R-:W-:-:S05]  /*02d0*/  IADD3 R13, PT, PT, R0, R13, RZ ;  /* 0x0000000d000d7210 */ /* 0x010fca0007ffe0ff */
[----:B------:R2:W-:Y:S04]  /*02e0*/  STG.E desc[UR6][R6.64+-0x8], R13 ;  /* 0xfffff80d06007986 */ /* 0x0005e8000c101906 */
[----:B------:R-:W4:Y:S04]  /*02f0*/  LDG.E R0, desc[UR6][R2.64+-0x4] ;  /* 0xfffffc0602007981 */ /* 0x000f28000c1e1900 */
[----:B---3--:R-:W4:Y:S02]  /*0300*/  LDG.E R15, desc[UR6][R4.64+-0x4] ;  /* 0xfffffc06040f7981 */ /* 0x008f24000c1e1900 */
[----:B----4-:R-:W-:-:S05]  /*0310*/  IMAD.IADD R15, R0, 0x1, R15 ;  /* 0x00000001000f7824 */ /* 0x010fca00078e020f */
[----:B------:R3:W-:Y:S04]  /*0320*/  STG.E desc[UR6][R6.64+-0x4], R15 ;  /* 0xfffffc0f06007986 */ /* 0x0007e8000c101906 */
[----:B------:R-:W4:Y:S04]  /*0330*/  LDG.E R0, desc[UR6][R2.64] ;  /* 0x0000000602007981 */ /* 0x000f28000c1e1900 */
[----:B0-----:R-:W4:Y:S02]  /*0340*/  LDG.E R9, desc[UR6][R4.64] ;  /* 0x0000000604097981 */ /* 0x001f24000c1e1900 */
[----:B----4-:R-:W-:-:S05]  /*0350*/  IMAD.IADD R9, R0, 0x1, R9 ;  /* 0x0000000100097824 */ /* 0x010fca00078e0209 */
[----:B------:R0:W-:Y:S04]  /*0360*/  STG.E desc[UR6][R6.64], R9 ;  /* 0x0000000906007986 */ /* 0x0001e8000c101906 */
[----:B------:R-:W4:Y:S04]  /*0370*/  LDG.E R0, desc[UR6][R2.64+0x4] ;  /* 0x0000040602007981 */ /* 0x000f28000c1e1900 */
[----:B-1----:R-:W4:Y:S02]  /*0380*/  LDG.E R11, desc[UR6][R4.64+0x4] ;  /* 0x00000406040b7981 */ /* 0x002f24000c1e1900 */
[----:B----4-:R-:W-:-:S05]  /*0390*/  IADD3 R11, PT, PT, R0, R11, RZ ;  /* 0x0000000b000b7210 */ /* 0x010fca0007ffe0ff */
[----:B------:R1:W-:Y:S04]  /*03a0*/  STG.E desc[UR6][R6.64+0x4], R11 ;  /* 0x0000040b06007986 */ /* 0x0003e8000c101906 */
[----:B------:R-:W4:Y:S04]  /*03b0*/  LDG.E R0, desc[UR6][R2.64+0x8] ;  /* 0x0000080602007981 */ /* 0x000f28000c1e1900 */
[----:B--2---:R-:W4:Y:S02]  /*03c0*/  LDG.E R13, desc[UR6][R4.64+0x8] ;  /* 0x00000806040d7981 */ /* 0x004f24000c1e1900 */
[----:B----4-:R-:W-:-:S05]  /*03d0*/  IMAD.IADD R13, R0, 0x1, R13 ;  /* 0x00000001000d7824 */ /* 0x010fca00078e020d */
[----:B------:R2:W-:Y:S04]  /*03e0*/  STG.E desc[UR6][R6.64+0x8], R13 ;  /* 0x0000080d06007986 */ /* 0x0005e8000c101906 */
[----:B------:R-:W4:Y:S04]  /*03f0*/  LDG.E R0, desc[UR6][R2.64+0xc] ;  /* 0x00000c0602007981 */ /* 0x000f28000c1e1900 */
[----:B---3--:R-:W4:Y:S02]  /*0400*/  LDG.E R15, desc[UR6][R4.64+0xc] ;  /* 0x00000c06040f7981 */ /* 0x008f24000c1e1900 */
[----:B----4-:R-:W-:-:S05]  /*0410*/  IMAD.IADD R15, R0, 0x1, R15 ;  /* 0x00000001000f7824 */ /* 0x010fca00078e020f */
[----:B------:R3:W-:Y:S04]  /*0420*/  STG.E desc[UR6][R6.64+0xc], R15 ;  /* 0x00000c0f06007986 */ /* 0x0007e8000c101906 */
[----:B------:R-:W4:Y:S04]  /*0430*/  LDG.E R0, desc[UR6][R2.64+0x10] ;  /* 0x0000100602007981 */ /* 0x000f28000c1e1900 */
[----:B0-----:R-:W4:Y:S02]  /*0440*/  LDG.E R9, desc[UR6][R4.64+0x10] ;  /* 0x0000100604097981 */ /* 0x001f24000c1e1900 */
[----:B----4-:R-:W-:-:S05]  /*0450*/  IADD3 R9, PT, PT, R0, R9, RZ ;  /* 0x0000000900097210 */ /* 0x010fca0007ffe0ff */
        /* <DEDUP_REMOVED lines=10> */
[----:B---3--:R-:W4:Y:S01]  /*0500*/  LDG.E R15, desc[UR6][R4.64+0x1c] ;  /* 0x00001c06040f7981 */ /* 0x008f22000c1e1900 */
[----:B------:R-:W-:-:S04]  /*0510*/  UIADD3 UR4, UPT, UPT, UR4, 0x10, URZ ;  /* 0x0000001004047890 */ /* 0x000fc8000fffe0ff */
[----:B------:R-:W-:Y:S01]  /*0520*/  UISETP.NE.AND UP0, UPT, UR4, 0x40, UPT ;  /* 0x000000400400788c */ /* 0x000fe2000bf05270 */
[----:B0-----:R-:W-:Y:S02]  /*0530*/  IADD3 R9, P0, PT, R2, 0x40, RZ ;  /* 0x0000004002097810 */ /* 0x001fe40007f1e0ff */
[----:B------:R-:W-:Y:S02]  /*0540*/  IADD3 R8, P2, PT, R6, 0x40, RZ ;  /* 0x0000004006087810 */ /* 0x000fe40007f5e0ff */
[----:B------:R-:W-:Y:S02]  /*0550*/  IADD3.X R10, PT, PT, RZ, R3, RZ, P0, !PT ;  /* 0x00000003ff0a7210 */ /* 0x000fe400007fe4ff */
[----:B-1----:R-:W-:Y:S01]  /*0560*/  IADD3.X R11, PT, PT, RZ, R7, RZ, P2, !PT ;  /* 0x00000007ff0b7210 */ /* 0x002fe200017fe4ff */
[----:B----4-:R-:W-:-:S05]  /*0570*/  IMAD.IADD R15, R0, 0x1, R15 ;  /* 0x00000001000f7824 */ /* 0x010fca00078e020f */
[----:B------:R2:W-:Y:S01]  /*0580*/  STG.E desc[UR6][R6.64+0x1c], R15 ;  /* 0x00001c0f06007986 */ /* 0x0005e2000c101906 */
[----:B------:R-:W-:-:S05]  /*0590*/  IADD3 R0, P1, PT, R4, 0x40, RZ ;  /* 0x0000004004007810 */ /* 0x000fca0007f3e0ff */
[----:B------:R-:W-:Y:S01]  /*05a0*/  IMAD.X R5, RZ, RZ, R5, P1 ;  /* 0x000000ffff057224 */ /* 0x000fe200008e0605 */
[----:B------:R-:W-:Y:S07]  /*05b0*/  BRA.U UP0, `(.L_x_1) ;  /* 0xfffffff900c87547 */ /* 0x000fee000b83ffff */
[----:B------:R-:W-:Y:S05]  /*05c0*/  EXIT ;  /* 0x000000000000794d */ /* 0x000fea0003800000 */
.L_x_2:
        /* <DEDUP_REMOVED lines=11> */
.L_x_4:


//--------------------- .nv.shared.reserved.0     --------------------------
	.section	.nv.shared.reserved.0,"aw",@nobits
	.weak		__nv_reservedSMEM_offset_0_alias
	.size		__nv_reservedSMEM_offset_0_alias, 0, 64
	.other		__nv_reservedSMEM_offset_0_alias,@"STO_CUDA_RESERVED_SHARED STV_DEFAULT"
__nv_reservedSMEM_offset_0_alias:
	.zero		0
	.zero		64


//--------------------- .nv.constant0._Z9addKernelPiPKiS1_ --------------------------
	.section	.nv.constant0._Z9addKernelPiPKiS1_,"a",@progbits
	.sectionflags	@""
	.align	4
.nv.constant0._Z9addKernelPiPKiS1_:
	.zero		920


//--------------------- .nv.constant0._Z19addMultipleOpKernelPiPKiS1_ --------------------------
	.section	.nv.constant0._Z19addMultipleOpKernelPiPKiS1_,"a",@progbits
	.sectionflags	@""
	.align	4
.nv.constant0._Z19addMultipleOpKernelPiPKiS1_:
	.zero		920


//--------------------- SYMBOLS --------------------------

	.type		.nv.reservedSmem.offset0,@object
	.size		.nv.reservedSmem.offset0,0x4
